//
// Generated by NVIDIA NVVM Compiler
//
// Compiler Build ID: CL-36424714
// Cuda compilation tools, release 13.0, V13.0.88
// Based on NVVM 20.0.0
//

.version 9.0
.target sm_100
.address_size 64

	// .globl	_Z16vectorFillKerneliPd

.visible .entry _Z16vectorFillKerneliPd(
	.param .u32 _Z16vectorFillKerneliPd_param_0,
	.param .u64 .ptr .align 1 _Z16vectorFillKerneliPd_param_1
)
{
	.reg .pred 	%p<7>;
	.reg .b32 	%r<33>;
	.reg .b64 	%rd<23>;

	ld.param.u32 	%r16, [_Z16vectorFillKerneliPd_param_0];
	ld.param.u64 	%rd6, [_Z16vectorFillKerneliPd_param_1];
	cvta.to.global.u64 	%rd1, %rd6;
	mov.u32 	%r1, %tid.x;
	mov.u32 	%r2, %ctaid.x;
	mov.u32 	%r3, %ntid.x;
	mad.lo.s32 	%r31, %r2, %r3, %r1;
	setp.ge.s32 	%p1, %r31, %r16;
	@%p1 bra 	$L__BB0_6;
	mov.u32 	%r5, %nctaid.x;
	mul.lo.s32 	%r6, %r5, %r3;
	add.s32 	%r17, %r31, %r6;
	max.s32 	%r18, %r16, %r17;
	setp.lt.s32 	%p2, %r17, %r16;
	selp.u32 	%r19, 1, 0, %p2;
	add.s32 	%r20, %r17, %r19;
	sub.s32 	%r21, %r18, %r20;
	div.u32 	%r22, %r21, %r6;
	add.s32 	%r7, %r22, %r19;
	and.b32  	%r23, %r7, 3;
	setp.eq.s32 	%p3, %r23, 3;
	@%p3 bra 	$L__BB0_4;
	mul.wide.u32 	%rd7, %r3, %r2;
	cvt.u64.u32 	%rd8, %r1;
	add.s64 	%rd9, %rd7, %rd8;
	shl.b64 	%rd10, %rd9, 3;
	add.s64 	%rd22, %rd1, %rd10;
	mul.wide.u32 	%rd11, %r3, %r5;
	shl.b64 	%rd3, %rd11, 3;
	add.s32 	%r24, %r7, 1;
	and.b32  	%r25, %r24, 3;
	neg.s32 	%r29, %r25;
$L__BB0_3:
	.pragma "nounroll";
	mov.b64 	%rd12, 4651998512748167168;
	st.global.u64 	[%rd22], %rd12;
	add.s32 	%r31, %r31, %r6;
	add.s64 	%rd22, %rd22, %rd3;
	add.s32 	%r29, %r29, 1;
	setp.ne.s32 	%p4, %r29, 0;
	@%p4 bra 	$L__BB0_3;
$L__BB0_4:
	setp.lt.u32 	%p5, %r7, 3;
	@%p5 bra 	$L__BB0_6;
$L__BB0_5:
	mul.wide.u32 	%rd13, %r31, 8;
	add.s64 	%rd14, %rd1, %rd13;
	mov.b64 	%rd15, 4651998512748167168;
	st.global.u64 	[%rd14], %rd15;
	add.s32 	%r26, %r31, %r6;
	mul.wide.u32 	%rd16, %r26, 8;
	add.s64 	%rd17, %rd1, %rd16;
	st.global.u64 	[%rd17], %rd15;
	add.s32 	%r27, %r26, %r6;
	mul.wide.u32 	%rd18, %r27, 8;
	add.s64 	%rd19, %rd1, %rd18;
	st.global.u64 	[%rd19], %rd15;
	add.s32 	%r28, %r27, %r6;
	mul.wide.u32 	%rd20, %r28, 8;
	add.s64 	%rd21, %rd1, %rd20;
	st.global.u64 	[%rd21], %rd15;
	add.s32 	%r31, %r28, %r6;
	setp.lt.s32 	%p6, %r31, %r16;
	@%p6 bra 	$L__BB0_5;
$L__BB0_6:
	ret;

}


// ===== COMPILED SASS (sm_100) =====

	.target	sm_100

	.elftype	@"ET_EXEC"


//--------------------- .note.nv.tkinfo           --------------------------
	.section	.note.nv.tkinfo,"",@"SHT_NOTE"
	.sectionflags	@"SHF_NOTE_NV_TKINFO"
	.tkinfo
        /*0018*/ 	.word	0x00000002
        /*0030*/ 	.string	""
        /*0030*/ 	.string	"ptxas"
        /*0030*/ 	.string	"Cuda compilation tools, release 13.0, V13.0.88"
        /*0030*/ 	.string	"Build cuda_13.0.r13.0/compiler.36424714_0"
        /*0030*/ 	.string	"-arch sm_100 -m 64 "



//--------------------- .note.nv.cuinfo           --------------------------
	.section	.note.nv.cuinfo,"",@"SHT_NOTE"
	.sectionflags	@"SHF_NOTE_NV_CUINFO"
        /*0018*/ 	.short	0x0002
        /*001a*/ 	.short	0x0064
        /*001c*/ 	.short	0x0082
	.zero		2


//--------------------- .nv.info                  --------------------------
	.section	.nv.info,"",@"SHT_CUDA_INFO"
	.align	4


	//----- nvinfo : EIATTR_REGCOUNT
	.align		4
        /*0000*/ 	.byte	0x04, 0x2f
        /*0002*/ 	.short	(.L_1 - .L_0)
	.align		4
.L_0:
        /*0004*/ 	.word	index@(_Z16vectorFillKerneliPd)
        /*0008*/ 	.word	0x00000014


	//----- nvinfo : EIATTR_FRAME_SIZE
	.align		4
.L_1:
        /*000c*/ 	.byte	0x04, 0x11
        /*000e*/ 	.short	(.L_3 - .L_2)
	.align		4
.L_2:
        /*0010*/ 	.word	index@(_Z16vectorFillKerneliPd)
        /*0014*/ 	.word	0x00000000


	//----- nvinfo : EIATTR_MIN_STACK_SIZE
	.align		4
.L_3:
        /*0018*/ 	.byte	0x04, 0x12
        /*001a*/ 	.short	(.L_5 - .L_4)
	.align		4
.L_4:
        /*001c*/ 	.word	index@(_Z16vectorFillKerneliPd)
        /*0020*/ 	.word	0x00000000
.L_5:


//--------------------- .nv.compat                --------------------------
	.section	.nv.compat,"",@"SHT_CUDA_COMPAT_INFO"
	.align	4
        /*0000*/ 	.byte	0x02, 0x09, 0x00, 0x00, 0x02, 0x02, 0x01, 0x00, 0x02, 0x05, 0x05, 0x00, 0x03, 0x07, 0x01, 0x01
        /*0010*/ 	.byte	0x02, 0x03, 0x00, 0x00, 0x02, 0x06, 0x01, 0x00, 0x04, 0x0b, 0x08, 0x00, 0x09, 0x00, 0x00, 0x00
        /*0020*/ 	.byte	0x00, 0x00, 0x00, 0x00


//--------------------- .nv.info._Z16vectorFillKerneliPd --------------------------
	.section	.nv.info._Z16vectorFillKerneliPd,"",@"SHT_CUDA_INFO"
	.sectionflags	@""
	.align	4


	//----- nvinfo : EIATTR_CUDA_API_VERSION
	.align		4
        /*0000*/ 	.byte	0x04, 0x37
        /*0002*/ 	.short	(.L_7 - .L_6)
.L_6:
        /*0004*/ 	.word	0x00000082


	//----- nvinfo : EIATTR_KPARAM_INFO
	.align		4
.L_7:
        /*0008*/ 	.byte	0x04, 0x17
        /*000a*/ 	.short	(.L_9 - .L_8)
.L_8:
        /*000c*/ 	.word	0x00000000
        /*0010*/ 	.short	0x0001
        /*0012*/ 	.short	0x0008
        /*0014*/ 	.byte	0x00, 0xf5, 0x21, 0x00


	//----- nvinfo : EIATTR_KPARAM_INFO
	.align		4
.L_9:
        /*0018*/ 	.byte	0x04, 0x17
        /*001a*/ 	.short	(.L_11 - .L_10)
.L_10:
        /*001c*/ 	.word	0x00000000
        /*0020*/ 	.short	0x0000
        /*0022*/ 	.short	0x0000
        /*0024*/ 	.byte	0x00, 0xf0, 0x11, 0x00


	//----- nvinfo : EIATTR_SPARSE_MMA_MASK
	.align		4
.L_11:
        /*0028*/ 	.byte	0x03, 0x50
        /*002a*/ 	.short	0x0000


	//----- nvinfo : EIATTR_MAXREG_COUNT
	.align		4
        /*002c*/ 	.byte	0x03, 0x1b
        /*002e*/ 	.short	0x00ff


	//----- nvinfo : EIATTR_MERCURY_ISA_VERSION
	.align		4
        /*0030*/ 	.byte	0x03, 0x5f
        /*0032*/ 	.short	0x0101


	//----- nvinfo : EIATTR_VRC_CTA_INIT_COUNT
	.align		4
        /*0034*/ 	.byte	0x02, 0x4a
	.zero		1
	.zero		1


	//----- nvinfo : EIATTR_EXIT_INSTR_OFFSETS
	.align		4
        /*0038*/ 	.byte	0x04, 0x1c
        /*003a*/ 	.short	(.L_13 - .L_12)


	//   ....[0]....
.L_12:
        /*003c*/ 	.word	0x00000070


	//   ....[1]....
        /*0040*/ 	.word	0x000003f0


	//   ....[2]....
        /*0044*/ 	.word	0x00000500


	//----- nvinfo : EIATTR_CRS_STACK_SIZE
	.align		4
.L_13:
        /*0048*/ 	.byte	0x04, 0x1e
        /*004a*/ 	.short	(.L_15 - .L_14)
.L_14:
        /*004c*/ 	.word	0x00000000


	//----- nvinfo : EIATTR_CBANK_PARAM_SIZE
	.align		4
.L_15:
        /*0050*/ 	.byte	0x03, 0x19
        /*0052*/ 	.short	0x0010


	//----- nvinfo : EIATTR_PARAM_CBANK
	.align		4
        /*0054*/ 	.byte	0x04, 0x0a
        /*0056*/ 	.short	(.L_17 - .L_16)
	.align		4
.L_16:
        /*0058*/ 	.word	index@(.nv.constant0._Z16vectorFillKerneliPd)
        /*005c*/ 	.short	0x0380
        /*005e*/ 	.short	0x0010


	//----- nvinfo : EIATTR_SW_WAR
	.align		4
.L_17:
        /*0060*/ 	.byte	0x04, 0x36
        /*0062*/ 	.short	(.L_19 - .L_18)
.L_18:
        /*0064*/ 	.word	0x00000008
.L_19:


//--------------------- .nv.callgraph             --------------------------
	.section	.nv.callgraph,"",@"SHT_CUDA_CALLGRAPH"
	.align	4
	.sectionentsize	8
	.align		4
        /*0000*/ 	.word	0x00000000
	.align		4
        /*0004*/ 	.word	0xffffffff
	.align		4
        /*0008*/ 	.word	0x00000000
	.align		4
        /*000c*/ 	.word	0xfffffffe
	.align		4
        /*0010*/ 	.word	0x00000000
	.align		4
        /*0014*/ 	.word	0xfffffffd
	.align		4
        /*0018*/ 	.word	0x00000000
	.align		4
        /*001c*/ 	.word	0xfffffffc


//--------------------- .text._Z16vectorFillKerneliPd --------------------------
	.section	.text._Z16vectorFillKerneliPd,"ax",@progbits
	.align	128
        .global         _Z16vectorFillKerneliPd
        .type           _Z16vectorFillKerneliPd,@function
        .size           _Z16vectorFillKerneliPd,(.L_x_5 - _Z16vectorFillKerneliPd)
        .other          _Z16vectorFillKerneliPd,@"STO_CUDA_ENTRY STV_DEFAULT"
_Z16vectorFillKerneliPd:
.text._Z16vectorFillKerneliPd:
[----:B------:R-:W-:Y:S01]  /*0000*/  LDC R1, c[0x0][0x37c] ;  /* 0x0000df00ff017b82 */ /* 0x000fe20000000800 */
[----:B------:R-:W0:Y:S07]  /*0010*/  S2R R2, SR_TID.X ;  /* 0x0000000000027919 */ /* 0x000e2e0000002100 */
[----:B------:R-:W0:Y:S01]  /*0020*/  S2UR UR4, SR_CTAID.X ;  /* 0x00000000000479c3 */ /* 0x000e220000002500 */
[----:B------:R-:W1:Y:S07]  /*0030*/  LDCU UR8, c[0x0][0x380] ;  /* 0x00007000ff0877ac */ /* 0x000e6e0008000800 */
[----:B------:R-:W0:Y:S02]  /*0040*/  LDC R13, c[0x0][0x360] ;  /* 0x0000d800ff0d7b82 */ /* 0x000e240000000800 */
[----:B0-----:R-:W-:-:S05]  /*0050*/  IMAD R7, R13, UR4, R2 ;  /* 0x000000040d077c24 */ /* 0x001fca000f8e0202 */
[----:B-1----:R-:W-:-:S13]  /*0060*/  ISETP.GE.AND P0, PT, R7, UR8, PT ;  /* 0x0000000807007c0c */ /* 0x002fda000bf06270 */
[----:B------:R-:W-:Y:S05]  /*0070*/  @P0 EXIT ;  /* 0x000000000000094d */ /* 0x000fea0003800000 */
[----:B------:R-:W0:Y:S01]  /*0080*/  LDCU UR5, c[0x0][0x370] ;  /* 0x00006e00ff0577ac */ /* 0x000e220008000800 */
[----:B------:R-:W-:Y:S01]  /*0090*/  BSSY.RECONVERGENT B0, `(.L_x_0) ;  /* 0x0000035000007945 */ /* 0x000fe20003800200 */
[----:B------:R-:W1:Y:S01]  /*00a0*/  LDCU.64 UR6, c[0x0][0x358] ;  /* 0x00006b00ff0677ac */ /* 0x000e620008000a00 */
[----:B0-----:R-:W-:-:S04]  /*00b0*/  IMAD R0, R13, UR5, RZ ;  /* 0x000000050d007c24 */ /* 0x001fc8000f8e02ff */
[----:B------:R-:W0:Y:S01]  /*00c0*/  I2F.U32.RP R10, R0 ;  /* 0x00000000000a7306 */ /* 0x000e220000209000 */
[----:B------:R-:W-:Y:S01]  /*00d0*/  IADD3 R6, PT, PT, R7, R0, RZ ;  /* 0x0000000007067210 */ /* 0x000fe20007ffe0ff */
[----:B------:R-:W-:Y:S01]  /*00e0*/  IMAD.MOV R11, RZ, RZ, -R0 ;  /* 0x000000ffff0b7224 */ /* 0x000fe200078e0a00 */
[----:B------:R-:W-:Y:S02]  /*00f0*/  ISETP.NE.U32.AND P2, PT, R0, RZ, PT ;  /* 0x000000ff0000720c */ /* 0x000fe40003f45070 */
[C---:B------:R-:W-:Y:S02]  /*0100*/  ISETP.GE.AND P0, PT, R6.reuse, UR8, PT ;  /* 0x0000000806007c0c */ /* 0x040fe4000bf06270 */
[----:B------:R-:W-:Y:S02]  /*0110*/  VIMNMX R9, PT, PT, R6, UR8, !PT ;  /* 0x0000000806097c48 */ /* 0x000fe4000ffe0100 */
[----:B------:R-:W-:-:S04]  /*0120*/  SEL R8, RZ, 0x1, P0 ;  /* 0x00000001ff087807 */ /* 0x000fc80000000000 */
[----:B------:R-:W-:Y:S01]  /*0130*/  IADD3 R9, PT, PT, R9, -R6, -R8 ;  /* 0x8000000609097210 */ /* 0x000fe20007ffe808 */
[----:B0-----:R-:W0:Y:S02]  /*0140*/  MUFU.RCP R10, R10 ;  /* 0x0000000a000a7308 */ /* 0x001e240000001000 */
[----:B0-----:R-:W-:-:S06]  /*0150*/  VIADD R4, R10, 0xffffffe ;  /* 0x0ffffffe0a047836 */ /* 0x001fcc0000000000 */
[----:B------:R0:W2:Y:S02]  /*0160*/  F2I.FTZ.U32.TRUNC.NTZ R5, R4 ;  /* 0x0000000400057305 */ /* 0x0000a4000021f000 */
[----:B0-----:R-:W-:Y:S02]  /*0170*/  IMAD.MOV.U32 R4, RZ, RZ, RZ ;  /* 0x000000ffff047224 */ /* 0x001fe400078e00ff */
[----:B--2---:R-:W-:-:S04]  /*0180*/  IMAD R11, R11, R5, RZ ;  /* 0x000000050b0b7224 */ /* 0x004fc800078e02ff */
[----:B------:R-:W-:-:S06]  /*0190*/  IMAD.HI.U32 R10, R5, R11, R4 ;  /* 0x0000000b050a7227 */ /* 0x000fcc00078e0004 */
[----:B------:R-:W-:-:S04]  /*01a0*/  IMAD.HI.U32 R11, R10, R9, RZ ;  /* 0x000000090a0b7227 */ /* 0x000fc800078e00ff */
[----:B------:R-:W-:-:S04]  /*01b0*/  IMAD.MOV R4, RZ, RZ, -R11 ;  /* 0x000000ffff047224 */ /* 0x000fc800078e0a0b */
[----:B------:R-:W-:Y:S02]  /*01c0*/  IMAD R9, R0, R4, R9 ;  /* 0x0000000400097224 */ /* 0x000fe400078e0209 */
[----:B------:R-:W0:Y:S03]  /*01d0*/  LDC.64 R4, c[0x0][0x388] ;  /* 0x0000e200ff047b82 */ /* 0x000e260000000a00 */
[----:B------:R-:W-:-:S13]  /*01e0*/  ISETP.GE.U32.AND P0, PT, R9, R0, PT ;  /* 0x000000000900720c */ /* 0x000fda0003f06070 */
[----:B------:R-:W-:Y:S01]  /*01f0*/  @P0 IADD3 R9, PT, PT, -R0, R9, RZ ;  /* 0x0000000900090210 */ /* 0x000fe20007ffe1ff */
[----:B------:R-:W-:-:S03]  /*0200*/  @P0 VIADD R11, R11, 0x1 ;  /* 0x000000010b0b0836 */ /* 0x000fc60000000000 */
[----:B------:R-:W-:-:S13]  /*0210*/  ISETP.GE.U32.AND P1, PT, R9, R0, PT ;  /* 0x000000000900720c */ /* 0x000fda0003f26070 */
[----:B------:R-:W-:Y:S01]  /*0220*/  @P1 VIADD R11, R11, 0x1 ;  /* 0x000000010b0b1836 */ /* 0x000fe20000000000 */
[----:B------:R-:W-:-:S04]  /*0230*/  @!P2 LOP3.LUT R11, RZ, R0, RZ, 0x33, !PT ;  /* 0x00000000ff0ba212 */ /* 0x000fc800078e33ff */
[----:B------:R-:W-:-:S04]  /*0240*/  IADD3 R6, PT, PT, R8, R11, RZ ;  /* 0x0000000b08067210 */ /* 0x000fc80007ffe0ff */
[C---:B------:R-:W-:Y:S02]  /*0250*/  LOP3.LUT R8, R6.reuse, 0x3, RZ, 0xc0, !PT ;  /* 0x0000000306087812 */ /* 0x040fe400078ec0ff */
[----:B------:R-:W-:Y:S02]  /*0260*/  ISETP.GE.U32.AND P0, PT, R6, 0x3, PT ;  /* 0x000000030600780c */ /* 0x000fe40003f06070 */
[----:B------:R-:W-:-:S13]  /*0270*/  ISETP.NE.AND P1, PT, R8, 0x3, PT ;  /* 0x000000030800780c */ /* 0x000fda0003f25270 */
[----:B01----:R-:W-:Y:S05]  /*0280*/  @!P1 BRA `(.L_x_1) ;  /* 0x0000000000549947 */ /* 0x003fea0003800000 */
[----:B------:R-:W0:Y:S01]  /*0290*/  LDCU.64 UR10, c[0x0][0x388] ;  /* 0x00007100ff0a77ac */ /* 0x000e220008000a00 */
[----:B------:R-:W-:Y:S02]  /*02a0*/  IMAD.MOV.U32 R3, RZ, RZ, RZ ;  /* 0x000000ffff037224 */ /* 0x000fe400078e00ff */
[----:B------:R-:W-:Y:S02]  /*02b0*/  VIADD R6, R6, 0x1 ;  /* 0x0000000106067836 */ /* 0x000fe40000000000 */
[----:B------:R-:W-:-:S03]  /*02c0*/  IMAD.WIDE.U32 R2, R13, UR4, R2 ;  /* 0x000000040d027c25 */ /* 0x000fc6000f8e0002 */
[----:B------:R-:W-:Y:S01]  /*02d0*/  LOP3.LUT R6, R6, 0x3, RZ, 0xc0, !PT ;  /* 0x0000000306067812 */ /* 0x000fe200078ec0ff */
[----:B------:R-:W-:-:S03]  /*02e0*/  IMAD.WIDE.U32 R8, R13, UR5, RZ ;  /* 0x000000050d087c25 */ /* 0x000fc6000f8e00ff */
[----:B------:R-:W-:Y:S02]  /*02f0*/  IADD3 R6, PT, PT, -R6, RZ, RZ ;  /* 0x000000ff06067210 */ /* 0x000fe40007ffe1ff */
[----:B------:R-:W-:Y:S02]  /*0300*/  SHF.L.U64.HI R15, R8, 0x3, R9 ;  /* 0x00000003080f7819 */ /* 0x000fe40000010209 */
[----:B0-----:R-:W-:-:S04]  /*0310*/  LEA R13, P1, R2, UR10, 0x3 ;  /* 0x0000000a020d7c11 */ /* 0x001fc8000f8218ff */
[----:B------:R-:W-:-:S09]  /*0320*/  LEA.HI.X R12, R2, UR11, R3, 0x3, P1 ;  /* 0x0000000b020c7c11 */ /* 0x000fd200088f1c03 */
.L_x_2:
[----:B0-----:R-:W-:Y:S01]  /*0330*/  IMAD.MOV.U32 R10, RZ, RZ, 0x0 ;  /* 0x00000000ff0a7424 */ /* 0x001fe200078e00ff */
[-C--:B------:R-:W-:Y:S01]  /*0340*/  MOV R2, R13.reuse ;  /* 0x0000000d00027202 */ /* 0x080fe20000000f00 */
[----:B------:R-:W-:Y:S01]  /*0350*/  IMAD.MOV.U32 R11, RZ, RZ, 0x408f3800 ;  /* 0x408f3800ff0b7424 */ /* 0x000fe200078e00ff */
[----:B------:R-:W-:Y:S01]  /*0360*/  IADD3 R6, PT, PT, R6, 0x1, RZ ;  /* 0x0000000106067810 */ /* 0x000fe20007ffe0ff */
[----:B------:R-:W-:Y:S01]  /*0370*/  IMAD.MOV.U32 R3, RZ, RZ, R12 ;  /* 0x000000ffff037224 */ /* 0x000fe200078e000c */
[----:B------:R-:W-:Y:S01]  /*0380*/  LEA R13, P2, R8, R13, 0x3 ;  /* 0x0000000d080d7211 */ /* 0x000fe200078418ff */
[----:B------:R-:W-:Y:S01]  /*0390*/  IMAD.IADD R7, R0, 0x1, R7 ;  /* 0x0000000100077824 */ /* 0x000fe200078e0207 */
[----:B------:R-:W-:Y:S02]  /*03a0*/  ISETP.NE.AND P1, PT, R6, RZ, PT ;  /* 0x000000ff0600720c */ /* 0x000fe40003f25270 */
[----:B------:R0:W-:Y:S01]  /*03b0*/  STG.E.64 desc[UR6][R2.64], R10 ;  /* 0x0000000a02007986 */ /* 0x0001e2000c101b06 */
[----:B------:R-:W-:-:S10]  /*03c0*/  IADD3.X R12, PT, PT, R12, R15, RZ, P2, !PT ;  /* 0x0000000f0c0c7210 */ /* 0x000fd400017fe4ff */
[----:B------:R-:W-:Y:S05]  /*03d0*/  @P1 BRA `(.L_x_2) ;  /* 0xfffffffc00d41947 */ /* 0x000fea000383ffff */
.L_x_1:
[----:B------:R-:W-:Y:S05]  /*03e0*/  BSYNC.RECONVERGENT B0 ;  /* 0x0000000000007941 */ /* 0x000fea0003800200 */
.L_x_0:
[----:B------:R-:W-:Y:S05]  /*03f0*/  @!P0 EXIT ;  /* 0x000000000000894d */ /* 0x000fea0003800000 */
.L_x_3:
[C---:B-1----:R-:W-:Y:S02]  /*0400*/  IMAD.IADD R9, R0.reuse, 0x1, R7 ;  /* 0x0000000100097824 */ /* 0x042fe400078e0207 */
[----:B------:R-:W-:Y:S02]  /*0410*/  HFMA2 R14, -RZ, RZ, 0, 0 ;  /* 0x00000000ff0e7431 */ /* 0x000fe400000001ff */
[----:B0-----:R-:W-:Y:S01]  /*0420*/  IMAD.WIDE.U32 R2, R7, 0x8, R4 ;  /* 0x0000000807027825 */ /* 0x001fe200078e0004 */
[----:B------:R-:W-:-:S03]  /*0430*/  IADD3 R11, PT, PT, R0, R9, RZ ;  /* 0x00000009000b7210 */ /* 0x000fc60007ffe0ff */
[----:B------:R-:W-:Y:S02]  /*0440*/  IMAD.MOV.U32 R15, RZ, RZ, 0x408f3800 ;  /* 0x408f3800ff0f7424 */ /* 0x000fe400078e00ff */
[----:B------:R-:W-:-:S03]  /*0450*/  IMAD.WIDE.U32 R8, R9, 0x8, R4 ;  /* 0x0000000809087825 */ /* 0x000fc600078e0004 */
[----:B------:R1:W-:Y:S01]  /*0460*/  STG.E.64 desc[UR6][R2.64], R14 ;  /* 0x0000000e02007986 */ /* 0x0003e2000c101b06 */
[C---:B------:R-:W-:Y:S02]  /*0470*/  IMAD.IADD R17, R0.reuse, 0x1, R11 ;  /* 0x0000000100117824 */ /* 0x040fe400078e020b */
[--C-:B------:R-:W-:Y:S01]  /*0480*/  IMAD.WIDE.U32 R10, R11, 0x8, R4.reuse ;  /* 0x000000080b0a7825 */ /* 0x100fe200078e0004 */
[----:B------:R1:W-:Y:S02]  /*0490*/  STG.E.64 desc[UR6][R8.64], R14 ;  /* 0x0000000e08007986 */ /* 0x0003e4000c101b06 */
[----:B------:R-:W-:Y:S01]  /*04a0*/  IADD3 R7, PT, PT, R0, R17, RZ ;  /* 0x0000001100077210 */ /* 0x000fe20007ffe0ff */
[----:B------:R-:W-:Y:S01]  /*04b0*/  IMAD.WIDE.U32 R12, R17, 0x8, R4 ;  /* 0x00000008110c7825 */ /* 0x000fe200078e0004 */
[----:B------:R1:W-:Y:S02]  /*04c0*/  STG.E.64 desc[UR6][R10.64], R14 ;  /* 0x0000000e0a007986 */ /* 0x0003e4000c101b06 */
[----:B------:R-:W-:-:S02]  /*04d0*/  ISETP.GE.AND P0, PT, R7, UR8, PT ;  /* 0x0000000807007c0c */ /* 0x000fc4000bf06270 */
[----:B------:R1:W-:Y:S11]  /*04e0*/  STG.E.64 desc[UR6][R12.64], R14 ;  /* 0x0000000e0c007986 */ /* 0x0003f6000c101b06 */
[----:B------:R-:W-:Y:S05]  /*04f0*/  @!P0 BRA `(.L_x_3) ;  /* 0xfffffffc00c08947 */ /* 0x000fea000383ffff */
[----:B------:R-:W-:Y:S05]  /*0500*/  EXIT ;  /* 0x000000000000794d */ /* 0x000fea0003800000 */
.L_x_4:
[----:B------:R-:W-:-:S00]  /*0510*/  BRA `(.L_x_4) ;  /* 0xfffffffc00fc7947 */ /* 0x000fc0000383ffff */
[----:B------:R-:W-:-:S00]  /*0520*/  NOP ;  /* 0x0000000000007918 */ /* 0x000fc00000000000 */
        /* <DEDUP_REMOVED lines=13> */
.L_x_5:


//--------------------- .nv.shared.reserved.0     --------------------------
	.section	.nv.shared.reserved.0,"aw",@nobits
	.weak		__nv_reservedSMEM_offset_0_alias
	.size		__nv_reservedSMEM_offset_0_alias, 0, 64
	.other		__nv_reservedSMEM_offset_0_alias,@"STO_CUDA_RESERVED_SHARED STV_DEFAULT"
__nv_reservedSMEM_offset_0_alias:
	.zero		0
	.zero		64


//--------------------- .nv.constant0._Z16vectorFillKerneliPd --------------------------
	.section	.nv.constant0._Z16vectorFillKerneliPd,"a",@progbits
	.sectionflags	@""
	.align	4
.nv.constant0._Z16vectorFillKerneliPd:
	.zero		912


//--------------------- SYMBOLS --------------------------

	.type		.nv.reservedSmem.offset0,@object
	.size		.nv.reservedSmem.offset0,0x4
